//
// Generated by NVIDIA NVVM Compiler
//
// Compiler Build ID: CL-36424714
// Cuda compilation tools, release 13.0, V13.0.88
// Based on NVVM 20.0.0
//

.version 9.0
.target sm_100
.address_size 64

	// .globl	_Z12originalLoopPKfS0_Pfi

.visible .entry _Z12originalLoopPKfS0_Pfi(
	.param .u64 .ptr .align 1 _Z12originalLoopPKfS0_Pfi_param_0,
	.param .u64 .ptr .align 1 _Z12originalLoopPKfS0_Pfi_param_1,
	.param .u64 .ptr .align 1 _Z12originalLoopPKfS0_Pfi_param_2,
	.param .u32 _Z12originalLoopPKfS0_Pfi_param_3
)
{
	.reg .pred 	%p<2>;
	.reg .b32 	%r<7>;
	.reg .b32 	%f<13>;
	.reg .b64 	%rd<11>;

	ld.param.u64 	%rd1, [_Z12originalLoopPKfS0_Pfi_param_0];
	ld.param.u64 	%rd2, [_Z12originalLoopPKfS0_Pfi_param_1];
	ld.param.u64 	%rd3, [_Z12originalLoopPKfS0_Pfi_param_2];
	ld.param.u32 	%r2, [_Z12originalLoopPKfS0_Pfi_param_3];
	mov.u32 	%r3, %ctaid.x;
	mov.u32 	%r4, %ntid.x;
	mov.u32 	%r5, %tid.x;
	mad.lo.s32 	%r1, %r3, %r4, %r5;
	setp.ge.s32 	%p1, %r1, %r2;
	@%p1 bra 	$L__BB0_2;
	cvta.to.global.u64 	%rd4, %rd3;
	cvta.to.global.u64 	%rd5, %rd1;
	cvta.to.global.u64 	%rd6, %rd2;
	shl.b32 	%r6, %r1, 2;
	mul.wide.s32 	%rd7, %r6, 4;
	add.s64 	%rd8, %rd5, %rd7;
	ld.global.f32 	%f1, [%rd8];
	ld.global.f32 	%f2, [%rd6];
	fma.rn.f32 	%f3, %f1, %f2, 0f00000000;
	ld.global.f32 	%f4, [%rd8+4];
	ld.global.f32 	%f5, [%rd6+4];
	fma.rn.f32 	%f6, %f4, %f5, %f3;
	ld.global.f32 	%f7, [%rd8+8];
	ld.global.f32 	%f8, [%rd6+8];
	fma.rn.f32 	%f9, %f7, %f8, %f6;
	ld.global.f32 	%f10, [%rd8+12];
	ld.global.f32 	%f11, [%rd6+12];
	fma.rn.f32 	%f12, %f10, %f11, %f9;
	mul.wide.s32 	%rd9, %r1, 4;
	add.s64 	%rd10, %rd4, %rd9;
	st.global.f32 	[%rd10], %f12;
$L__BB0_2:
	ret;

}


// ===== COMPILED SASS (sm_100) =====

	.target	sm_100

	.elftype	@"ET_EXEC"


//--------------------- .note.nv.tkinfo           --------------------------
	.section	.note.nv.tkinfo,"",@"SHT_NOTE"
	.sectionflags	@"SHF_NOTE_NV_TKINFO"
	.tkinfo
        /*0018*/ 	.word	0x00000002
        /*0030*/ 	.string	""
        /*0030*/ 	.string	"ptxas"
        /*0030*/ 	.string	"Cuda compilation tools, release 13.0, V13.0.88"
        /*0030*/ 	.string	"Build cuda_13.0.r13.0/compiler.36424714_0"
        /*0030*/ 	.string	"-arch sm_100 -m 64 "



//--------------------- .note.nv.cuinfo           --------------------------
	.section	.note.nv.cuinfo,"",@"SHT_NOTE"
	.sectionflags	@"SHF_NOTE_NV_CUINFO"
        /*0018*/ 	.short	0x0002
        /*001a*/ 	.short	0x0064
        /*001c*/ 	.short	0x0082
	.zero		2


//--------------------- .nv.info                  --------------------------
	.section	.nv.info,"",@"SHT_CUDA_INFO"
	.align	4


	//----- nvinfo : EIATTR_REGCOUNT
	.align		4
        /*0000*/ 	.byte	0x04, 0x2f
        /*0002*/ 	.short	(.L_1 - .L_0)
	.align		4
.L_0:
        /*0004*/ 	.word	index@(_Z12originalLoopPKfS0_Pfi)
        /*0008*/ 	.word	0x00000014


	//----- nvinfo : EIATTR_FRAME_SIZE
	.align		4
.L_1:
        /*000c*/ 	.byte	0x04, 0x11
        /*000e*/ 	.short	(.L_3 - .L_2)
	.align		4
.L_2:
        /*0010*/ 	.word	index@(_Z12originalLoopPKfS0_Pfi)
        /*0014*/ 	.word	0x00000000


	//----- nvinfo : EIATTR_MIN_STACK_SIZE
	.align		4
.L_3:
        /*0018*/ 	.byte	0x04, 0x12
        /*001a*/ 	.short	(.L_5 - .L_4)
	.align		4
.L_4:
        /*001c*/ 	.word	index@(_Z12originalLoopPKfS0_Pfi)
        /*0020*/ 	.word	0x00000000
.L_5:


//--------------------- .nv.compat                --------------------------
	.section	.nv.compat,"",@"SHT_CUDA_COMPAT_INFO"
	.align	4
        /*0000*/ 	.byte	0x02, 0x09, 0x00, 0x00, 0x02, 0x02, 0x01, 0x00, 0x02, 0x05, 0x05, 0x00, 0x03, 0x07, 0x01, 0x01
        /*0010*/ 	.byte	0x02, 0x03, 0x00, 0x00, 0x02, 0x06, 0x01, 0x00, 0x04, 0x0b, 0x08, 0x00, 0x09, 0x00, 0x00, 0x00
        /*0020*/ 	.byte	0x00, 0x00, 0x00, 0x00


//--------------------- .nv.info._Z12originalLoopPKfS0_Pfi --------------------------
	.section	.nv.info._Z12originalLoopPKfS0_Pfi,"",@"SHT_CUDA_INFO"
	.sectionflags	@""
	.align	4


	//----- nvinfo : EIATTR_CUDA_API_VERSION
	.align		4
        /*0000*/ 	.byte	0x04, 0x37
        /*0002*/ 	.short	(.L_7 - .L_6)
.L_6:
        /*0004*/ 	.word	0x00000082


	//----- nvinfo : EIATTR_KPARAM_INFO
	.align		4
.L_7:
        /*0008*/ 	.byte	0x04, 0x17
        /*000a*/ 	.short	(.L_9 - .L_8)
.L_8:
        /*000c*/ 	.word	0x00000000
        /*0010*/ 	.short	0x0003
        /*0012*/ 	.short	0x0018
        /*0014*/ 	.byte	0x00, 0xf0, 0x11, 0x00


	//----- nvinfo : EIATTR_KPARAM_INFO
	.align		4
.L_9:
        /*0018*/ 	.byte	0x04, 0x17
        /*001a*/ 	.short	(.L_11 - .L_10)
.L_10:
        /*001c*/ 	.word	0x00000000
        /*0020*/ 	.short	0x0002
        /*0022*/ 	.short	0x0010
        /*0024*/ 	.byte	0x00, 0xf5, 0x21, 0x00


	//----- nvinfo : EIATTR_KPARAM_INFO
	.align		4
.L_11:
        /*0028*/ 	.byte	0x04, 0x17
        /*002a*/ 	.short	(.L_13 - .L_12)
.L_12:
        /*002c*/ 	.word	0x00000000
        /*0030*/ 	.short	0x0001
        /*0032*/ 	.short	0x0008
        /*0034*/ 	.byte	0x00, 0xf5, 0x21, 0x00


	//----- nvinfo : EIATTR_KPARAM_INFO
	.align		4
.L_13:
        /*0038*/ 	.byte	0x04, 0x17
        /*003a*/ 	.short	(.L_15 - .L_14)
.L_14:
        /*003c*/ 	.word	0x00000000
        /*0040*/ 	.short	0x0000
        /*0042*/ 	.short	0x0000
        /*0044*/ 	.byte	0x00, 0xf5, 0x21, 0x00


	//----- nvinfo : EIATTR_SPARSE_MMA_MASK
	.align		4
.L_15:
        /*0048*/ 	.byte	0x03, 0x50
        /*004a*/ 	.short	0x0000


	//----- nvinfo : EIATTR_MAXREG_COUNT
	.align		4
        /*004c*/ 	.byte	0x03, 0x1b
        /*004e*/ 	.short	0x00ff


	//----- nvinfo : EIATTR_MERCURY_ISA_VERSION
	.align		4
        /*0050*/ 	.byte	0x03, 0x5f
        /*0052*/ 	.short	0x0101


	//----- nvinfo : EIATTR_VRC_CTA_INIT_COUNT
	.align		4
        /*0054*/ 	.byte	0x02, 0x4a
	.zero		1
	.zero		1


	//----- nvinfo : EIATTR_EXIT_INSTR_OFFSETS
	.align		4
        /*0058*/ 	.byte	0x04, 0x1c
        /*005a*/ 	.short	(.L_17 - .L_16)


	//   ....[0]....
.L_16:
        /*005c*/ 	.word	0x00000070


	//   ....[1]....
        /*0060*/ 	.word	0x000001c0


	//----- nvinfo : EIATTR_CBANK_PARAM_SIZE
	.align		4
.L_17:
        /*0064*/ 	.byte	0x03, 0x19
        /*0066*/ 	.short	0x001c


	//----- nvinfo : EIATTR_PARAM_CBANK
	.align		4
        /*0068*/ 	.byte	0x04, 0x0a
        /*006a*/ 	.short	(.L_19 - .L_18)
	.align		4
.L_18:
        /*006c*/ 	.word	index@(.nv.constant0._Z12originalLoopPKfS0_Pfi)
        /*0070*/ 	.short	0x0380
        /*0072*/ 	.short	0x001c


	//----- nvinfo : EIATTR_SW_WAR
	.align		4
.L_19:
        /*0074*/ 	.byte	0x04, 0x36
        /*0076*/ 	.short	(.L_21 - .L_20)
.L_20:
        /*0078*/ 	.word	0x00000008
.L_21:


//--------------------- .nv.callgraph             --------------------------
	.section	.nv.callgraph,"",@"SHT_CUDA_CALLGRAPH"
	.align	4
	.sectionentsize	8
	.align		4
        /*0000*/ 	.word	0x00000000
	.align		4
        /*0004*/ 	.word	0xffffffff
	.align		4
        /*0008*/ 	.word	0x00000000
	.align		4
        /*000c*/ 	.word	0xfffffffe
	.align		4
        /*0010*/ 	.word	0x00000000
	.align		4
        /*0014*/ 	.word	0xfffffffd
	.align		4
        /*0018*/ 	.word	0x00000000
	.align		4
        /*001c*/ 	.word	0xfffffffc


//--------------------- .text._Z12originalLoopPKfS0_Pfi --------------------------
	.section	.text._Z12originalLoopPKfS0_Pfi,"ax",@progbits
	.align	128
        .global         _Z12originalLoopPKfS0_Pfi
        .type           _Z12originalLoopPKfS0_Pfi,@function
        .size           _Z12originalLoopPKfS0_Pfi,(.L_x_1 - _Z12originalLoopPKfS0_Pfi)
        .other          _Z12originalLoopPKfS0_Pfi,@"STO_CUDA_ENTRY STV_DEFAULT"
_Z12originalLoopPKfS0_Pfi:
.text._Z12originalLoopPKfS0_Pfi:
[----:B------:R-:W-:Y:S01]  /*0000*/  LDC R1, c[0x0][0x37c] ;  /* 0x0000df00ff017b82 */ /* 0x000fe20000000800 */
[----:B------:R-:W0:Y:S07]  /*0010*/  S2R R0, SR_TID.X ;  /* 0x0000000000007919 */ /* 0x000e2e0000002100 */
[----:B------:R-:W0:Y:S01]  /*0020*/  S2UR UR4, SR_CTAID.X ;  /* 0x00000000000479c3 */ /* 0x000e220000002500 */
[----:B------:R-:W1:Y:S07]  /*0030*/  LDCU UR5, c[0x0][0x398] ;  /* 0x00007300ff0577ac */ /* 0x000e6e0008000800 */
[----:B------:R-:W0:Y:S02]  /*0040*/  LDC R9, c[0x0][0x360] ;  /* 0x0000d800ff097b82 */ /* 0x000e240000000800 */
[----:B0-----:R-:W-:-:S05]  /*0050*/  IMAD R9, R9, UR4, R0 ;  /* 0x0000000409097c24 */ /* 0x001fca000f8e0200 */
[----:B-1----:R-:W-:-:S13]  /*0060*/  ISETP.GE.AND P0, PT, R9, UR5, PT ;  /* 0x0000000509007c0c */ /* 0x002fda000bf06270 */
[----:B------:R-:W-:Y:S05]  /*0070*/  @P0 EXIT ;  /* 0x000000000000094d */ /* 0x000fea0003800000 */
[----:B------:R-:W0:Y:S01]  /*0080*/  LDC.64 R2, c[0x0][0x380] ;  /* 0x0000e000ff027b82 */ /* 0x000e220000000a00 */
[----:B------:R-:W1:Y:S01]  /*0090*/  LDCU.64 UR4, c[0x0][0x358] ;  /* 0x00006b00ff0477ac */ /* 0x000e620008000a00 */
[----:B------:R-:W-:-:S06]  /*00a0*/  SHF.L.U32 R7, R9, 0x2, RZ ;  /* 0x0000000209077819 */ /* 0x000fcc00000006ff */
[----:B------:R-:W2:Y:S01]  /*00b0*/  LDC.64 R4, c[0x0][0x388] ;  /* 0x0000e200ff047b82 */ /* 0x000ea20000000a00 */
[----:B0-----:R-:W-:-:S07]  /*00c0*/  IMAD.WIDE R2, R7, 0x4, R2 ;  /* 0x0000000407027825 */ /* 0x001fce00078e0202 */
[----:B------:R-:W0:Y:S01]  /*00d0*/  LDC.64 R6, c[0x0][0x390] ;  /* 0x0000e400ff067b82 */ /* 0x000e220000000a00 */
[----:B-1----:R-:W3:Y:S04]  /*00e0*/  LDG.E R0, desc[UR4][R2.64] ;  /* 0x0000000402007981 */ /* 0x002ee8000c1e1900 */
[----:B--2---:R-:W3:Y:S04]  /*00f0*/  LDG.E R11, desc[UR4][R4.64] ;  /* 0x00000004040b7981 */ /* 0x004ee8000c1e1900 */
[----:B------:R-:W2:Y:S04]  /*0100*/  LDG.E R8, desc[UR4][R4.64+0x4] ;  /* 0x0000040404087981 */ /* 0x000ea8000c1e1900 */
[----:B------:R-:W2:Y:S04]  /*0110*/  LDG.E R13, desc[UR4][R2.64+0x4] ;  /* 0x00000404020d7981 */ /* 0x000ea8000c1e1900 */
[----:B------:R-:W4:Y:S04]  /*0120*/  LDG.E R10, desc[UR4][R4.64+0x8] ;  /* 0x00000804040a7981 */ /* 0x000f28000c1e1900 */
[----:B------:R-:W4:Y:S04]  /*0130*/  LDG.E R15, desc[UR4][R2.64+0x8] ;  /* 0x00000804020f7981 */ /* 0x000f28000c1e1900 */
[----:B------:R-:W5:Y:S04]  /*0140*/  LDG.E R17, desc[UR4][R2.64+0xc] ;  /* 0x00000c0402117981 */ /* 0x000f68000c1e1900 */
[----:B------:R-:W5:Y:S01]  /*0150*/  LDG.E R12, desc[UR4][R4.64+0xc] ;  /* 0x00000c04040c7981 */ /* 0x000f62000c1e1900 */
[----:B0-----:R-:W-:-:S04]  /*0160*/  IMAD.WIDE R6, R9, 0x4, R6 ;  /* 0x0000000409067825 */ /* 0x001fc800078e0206 */
[----:B---3--:R-:W-:-:S04]  /*0170*/  FFMA R0, R0, R11, RZ ;  /* 0x0000000b00007223 */ /* 0x008fc800000000ff */
[----:B--2---:R-:W-:-:S04]  /*0180*/  FFMA R0, R13, R8, R0 ;  /* 0x000000080d007223 */ /* 0x004fc80000000000 */
[----:B----4-:R-:W-:-:S04]  /*0190*/  FFMA R0, R15, R10, R0 ;  /* 0x0000000a0f007223 */ /* 0x010fc80000000000 */
[----:B-----5:R-:W-:-:S05]  /*01a0*/  FFMA R17, R17, R12, R0 ;  /* 0x0000000c11117223 */ /* 0x020fca0000000000 */
[----:B------:R-:W-:Y:S01]  /*01b0*/  STG.E desc[UR4][R6.64], R17 ;  /* 0x0000001106007986 */ /* 0x000fe2000c101904 */
[----:B------:R-:W-:Y:S05]  /*01c0*/  EXIT ;  /* 0x000000000000794d */ /* 0x000fea0003800000 */
.L_x_0:
[----:B------:R-:W-:-:S00]  /*01d0*/  BRA `(.L_x_0) ;  /* 0xfffffffc00fc7947 */ /* 0x000fc0000383ffff */
[----:B------:R-:W-:-:S00]  /*01e0*/  NOP ;  /* 0x0000000000007918 */ /* 0x000fc00000000000 */
        /* <DEDUP_REMOVED lines=9> */
.L_x_1:


//--------------------- .nv.shared.reserved.0     --------------------------
	.section	.nv.shared.reserved.0,"aw",@nobits
	.weak		__nv_reservedSMEM_offset_0_alias
	.size		__nv_reservedSMEM_offset_0_alias, 0, 64
	.other		__nv_reservedSMEM_offset_0_alias,@"STO_CUDA_RESERVED_SHARED STV_DEFAULT"
__nv_reservedSMEM_offset_0_alias:
	.zero		0
	.zero		64


//--------------------- .nv.constant0._Z12originalLoopPKfS0_Pfi --------------------------
	.section	.nv.constant0._Z12originalLoopPKfS0_Pfi,"a",@progbits
	.sectionflags	@""
	.align	4
.nv.constant0._Z12originalLoopPKfS0_Pfi:
	.zero		924


//--------------------- SYMBOLS --------------------------

	.type		.nv.reservedSmem.offset0,@object
	.size		.nv.reservedSmem.offset0,0x4
